	.headerflags	@"EF_CUDA_TEXMODE_UNIFIED EF_CUDA_64BIT_ADDRESS EF_CUDA_SM86 EF_CUDA_VIRTUAL_SM(EF_CUDA_SM86)"
	.elftype	@"ET_EXEC"


//--------------------- .nv.info                  --------------------------
	.section	.nv.info,"",@"SHT_CUDA_INFO"
	.align	4


	//----- nvinfo : EIATTR_REGCOUNT
	.align		4
        /*0000*/ 	.byte	0x04, 0x2f
        /*0002*/ 	.short	(.L_1 - .L_0)
	.align		4
.L_0:
        /*0004*/ 	.word	index@(triton__0d1d2de)
        /*0008*/ 	.word	0x0000000a


	//----- nvinfo : EIATTR_MAX_STACK_SIZE
	.align		4
.L_1:
        /*000c*/ 	.byte	0x04, 0x23
        /*000e*/ 	.short	(.L_3 - .L_2)
	.align		4
.L_2:
        /*0010*/ 	.word	index@(triton__0d1d2de)
        /*0014*/ 	.word	0x00000000


	//----- nvinfo : EIATTR_MIN_STACK_SIZE
	.align		4
.L_3:
        /*0018*/ 	.byte	0x04, 0x12
        /*001a*/ 	.short	(.L_5 - .L_4)
	.align		4
.L_4:
        /*001c*/ 	.word	index@(triton__0d1d2de)
        /*0020*/ 	.word	0x00000000


	//----- nvinfo : EIATTR_FRAME_SIZE
	.align		4
.L_5:
        /*0024*/ 	.byte	0x04, 0x11
        /*0026*/ 	.short	(.L_7 - .L_6)
	.align		4
.L_6:
        /*0028*/ 	.word	index@(triton__0d1d2de)
        /*002c*/ 	.word	0x00000000
.L_7:


//--------------------- .nv.info.triton__0d1d2de  --------------------------
	.section	.nv.info.triton__0d1d2de,"",@"SHT_CUDA_INFO"
	.align	4


	//----- nvinfo : EIATTR_CUDA_API_VERSION
	.align		4
        /*0000*/ 	.byte	0x04, 0x37
        /*0002*/ 	.short	(.L_9 - .L_8)
.L_8:
        /*0004*/ 	.word	0x0000007b


	//----- nvinfo : EIATTR_SW2861232_WAR
	.align		4
.L_9:
        /*0008*/ 	.byte	0x01, 0x35
	.zero		2


	//----- nvinfo : EIATTR_PARAM_CBANK
	.align		4
        /*000c*/ 	.byte	0x04, 0x0a
        /*000e*/ 	.short	(.L_11 - .L_10)
	.align		4
.L_10:
        /*0010*/ 	.word	index@(.nv.constant0.triton__0d1d2de)
        /*0014*/ 	.short	0x0160
        /*0016*/ 	.short	0x0014


	//----- nvinfo : EIATTR_CBANK_PARAM_SIZE
	.align		4
.L_11:
        /*0018*/ 	.byte	0x03, 0x19
        /*001a*/ 	.short	0x0014


	//----- nvinfo : EIATTR_KPARAM_INFO
	.align		4
        /*001c*/ 	.byte	0x04, 0x17
        /*001e*/ 	.short	(.L_13 - .L_12)
.L_12:
        /*0020*/ 	.word	0x00000000
        /*0024*/ 	.short	0x0002
        /*0026*/ 	.short	0x0010
        /*0028*/ 	.byte	0x00, 0xf0, 0x11, 0x00


	//----- nvinfo : EIATTR_KPARAM_INFO
	.align		4
.L_13:
        /*002c*/ 	.byte	0x04, 0x17
        /*002e*/ 	.short	(.L_15 - .L_14)
.L_14:
        /*0030*/ 	.word	0x00000000
        /*0034*/ 	.short	0x0001
        /*0036*/ 	.short	0x0008
        /*0038*/ 	.byte	0x00, 0xf0, 0x21, 0x00


	//----- nvinfo : EIATTR_KPARAM_INFO
	.align		4
.L_15:
        /*003c*/ 	.byte	0x04, 0x17
        /*003e*/ 	.short	(.L_17 - .L_16)
.L_16:
        /*0040*/ 	.word	0x00000000
        /*0044*/ 	.short	0x0000
        /*0046*/ 	.short	0x0000
        /*0048*/ 	.byte	0x00, 0xf0, 0x21, 0x00


	//----- nvinfo : EIATTR_MAXREG_COUNT
	.align		4
.L_17:
        /*004c*/ 	.byte	0x03, 0x1b
        /*004e*/ 	.short	0x00ff


	//----- nvinfo : EIATTR_EXIT_INSTR_OFFSETS
	.align		4
        /*0050*/ 	.byte	0x04, 0x1c
        /*0052*/ 	.short	(.L_19 - .L_18)


	//   ....[0]....
.L_18:
        /*0054*/ 	.word	0x00000230


	//----- nvinfo : EIATTR_MAX_THREADS
	.align		4
.L_19:
        /*0058*/ 	.byte	0x04, 0x05
        /*005a*/ 	.short	(.L_21 - .L_20)
.L_20:
        /*005c*/ 	.word	0x00000100
        /*0060*/ 	.word	0x00000001
        /*0064*/ 	.word	0x00000001
.L_21:


//--------------------- .nv.rel.action            --------------------------
	.section	.nv.rel.action,"",@"SHT_CUDA_RELOCINFO"
	.align	8
	.sectionentsize	8
        /*0000*/ 	.byte	0x73, 0x00, 0x00, 0x00, 0x00, 0x00, 0x00, 0x00, 0x00, 0x00, 0x00, 0x11, 0x25, 0x00, 0x05, 0x36


//--------------------- .nv.constant0.triton__0d1d2de --------------------------
	.section	.nv.constant0.triton__0d1d2de,"a",@progbits
	.align	4
.nv.constant0.triton__0d1d2de:
	.zero		372


//--------------------- .text.triton__0d1d2de     --------------------------
	.section	.text.triton__0d1d2de,"ax",@progbits
	.sectioninfo	@"SHI_REGISTERS=10"
	.align	128
        .global         triton__0d1d2de
        .type           triton__0d1d2de,@function
        .size           triton__0d1d2de,(.L_x_1 - triton__0d1d2de)
        .other          triton__0d1d2de,@"STO_CUDA_ENTRY STV_DEFAULT"
triton__0d1d2de:
.text.triton__0d1d2de:
[----:B------:R-:W-:-:S02]  /*0000*/  IMAD.MOV.U32 R1, RZ, RZ, c[0x0][0x28] ;  /* 0x00000a00ff017624 */ /* 0x000fc400078e00ff */
[----:B------:R-:W0:Y:S01]  /*0010*/  S2R R0, SR_TID.X ;  /* 0x0000000000007919 */ /* 0x000e220000002100 */
[----:B------:R-:W-:-:S03]  /*0020*/  ULDC.64 UR4, c[0x0][0x118] ;  /* 0x0000460000047ab9 */ /* 0x000fc60000000a00 */
[----:B------:R-:W1:Y:S01]  /*0030*/  S2R R3, SR_CTAID.X ;  /* 0x0000000000037919 */ /* 0x000e620000002500 */
[----:B0-----:R-:W-:-:S05]  /*0040*/  IMAD.SHL.U32 R0, R0, 0x2, RZ ;  /* 0x0000000200007824 */ /* 0x001fca00078e00ff */
[----:B------:R-:W-:-:S05]  /*0050*/  LOP3.LUT R0, R0, 0x1fe, RZ, 0xc0, !PT ;  /* 0x000001fe00007812 */ /* 0x000fca00078ec0ff */
[----:B-1----:R-:W-:-:S05]  /*0060*/  IMAD R0, R3, 0x200, R0 ;  /* 0x0000020003007824 */ /* 0x002fca00078e0200 */
[----:B------:R-:W-:-:S04]  /*0070*/  SHF.R.S32.HI R3, RZ, 0x1f, R0 ;  /* 0x0000001fff037819 */ /* 0x000fc80000011400 */
[----:B------:R-:W-:-:S04]  /*0080*/  LEA.HI R3, R3, R0, RZ, 0xb ;  /* 0x0000000003037211 */ /* 0x000fc800078f58ff */
[----:B------:R-:W-:Y:S02]  /*0090*/  LOP3.LUT R5, R3, 0xf800, RZ, 0xc0, !PT ;  /* 0x0000f80003057812 */ /* 0x000fe400078ec0ff */
[----:B------:R-:W-:-:S03]  /*00a0*/  SHF.R.S32.HI R3, RZ, 0xb, R3 ;  /* 0x0000000bff037819 */ /* 0x000fc60000011403 */
[----:B------:R-:W-:-:S05]  /*00b0*/  IMAD.IADD R5, R0, 0x1, -R5 ;  /* 0x0000000100057824 */ /* 0x000fca00078e0a05 */
[----:B------:R-:W-:-:S04]  /*00c0*/  PRMT R2, R5, 0x9910, RZ ;  /* 0x0000991005027816 */ /* 0x000fc800000000ff */
[----:B------:R-:W-:-:S04]  /*00d0*/  SHF.R.S32.HI R2, RZ, 0xf, R2 ;  /* 0x0000000fff027819 */ /* 0x000fc80000011402 */
[----:B------:R-:W-:-:S04]  /*00e0*/  LOP3.LUT R2, R2, 0xffff, RZ, 0xc0, !PT ;  /* 0x0000ffff02027812 */ /* 0x000fc800078ec0ff */
[----:B------:R-:W-:-:S04]  /*00f0*/  LEA.HI R2, R2, R5, RZ, 0x18 ;  /* 0x0000000502027211 */ /* 0x000fc800078fc0ff */
[C---:B------:R-:W-:Y:S02]  /*0100*/  LOP3.LUT R4, R2.reuse, 0xff00, RZ, 0xc0, !PT ;  /* 0x0000ff0002047812 */ /* 0x040fe400078ec0ff */
[----:B------:R-:W-:-:S03]  /*0110*/  PRMT R2, R2, 0x9910, RZ ;  /* 0x0000991002027816 */ /* 0x000fc600000000ff */
[----:B------:R-:W-:Y:S01]  /*0120*/  IMAD.MOV R4, RZ, RZ, -R4 ;  /* 0x000000ffff047224 */ /* 0x000fe200078e0a04 */
[----:B------:R-:W-:-:S04]  /*0130*/  SHF.R.S32.HI R2, RZ, 0x8, R2 ;  /* 0x00000008ff027819 */ /* 0x000fc80000011402 */
[----:B------:R-:W-:Y:S02]  /*0140*/  PRMT R4, R4, 0x7710, RZ ;  /* 0x0000771004047816 */ /* 0x000fe400000000ff */
[----:B------:R-:W-:-:S03]  /*0150*/  LOP3.LUT R2, R2, 0xffff, RZ, 0xc0, !PT ;  /* 0x0000ffff02027812 */ /* 0x000fc600078ec0ff */
[----:B------:R-:W-:-:S05]  /*0160*/  IMAD.IADD R5, R5, 0x1, R4 ;  /* 0x0000000105057824 */ /* 0x000fca00078e0204 */
[----:B------:R-:W-:Y:S01]  /*0170*/  PRMT R4, R5, 0x9910, RZ ;  /* 0x0000991005047816 */ /* 0x000fe200000000ff */
[----:B------:R-:W-:-:S04]  /*0180*/  IMAD.MOV.U32 R5, RZ, RZ, 0x2 ;  /* 0x00000002ff057424 */ /* 0x000fc800078e00ff */
[----:B------:R-:W-:-:S04]  /*0190*/  IMAD R3, R3, 0x100, R4 ;  /* 0x0000010003037824 */ /* 0x000fc800078e0204 */
[----:B------:R-:W-:-:S04]  /*01a0*/  IMAD R2, R2, 0x200000, R3 ;  /* 0x0020000002027824 */ /* 0x000fc800078e0203 */
[----:B------:R-:W-:-:S06]  /*01b0*/  IMAD.WIDE R2, R2, R5, c[0x0][0x160] ;  /* 0x0000580002027625 */ /* 0x000fcc00078e0205 */
[----:B------:R-:W2:Y:S02]  /*01c0*/  LDG.E R2, [R2.64] ;  /* 0x0000000402027981 */ /* 0x000ea4000c1e1900 */
[C---:B--2---:R-:W-:Y:S01]  /*01d0*/  PRMT R4, R2.reuse, 0x7632, R4 ;  /* 0x0000763202047816 */ /* 0x044fe20000000004 */
[----:B------:R-:W-:-:S04]  /*01e0*/  IMAD.U32 R6, R2, 0x10000, RZ ;  /* 0x0001000002067824 */ /* 0x000fc800078e00ff */
[----:B------:R-:W-:Y:S02]  /*01f0*/  IMAD.U32 R7, R4, 0x10000, RZ ;  /* 0x0001000004077824 */ /* 0x000fe400078e00ff */
[----:B------:R-:W-:-:S03]  /*0200*/  IMAD.WIDE R4, R0, R5, c[0x0][0x168] ;  /* 0x00005a0000047625 */ /* 0x000fc600078e0205 */
[----:B------:R-:W-:-:S05]  /*0210*/  F2FP.BF16.PACK_AB R7, R7, R6 ;  /* 0x000000060707723e */ /* 0x000fca00000010ff */
[----:B------:R-:W-:Y:S01]  /*0220*/  STG.E [R4.64], R7 ;  /* 0x0000000704007986 */ /* 0x000fe2000c101904 */
[----:B------:R-:W-:Y:S05]  /*0230*/  EXIT ;  /* 0x000000000000794d */ /* 0x000fea0003800000 */
.L_x_0:
[----:B------:R-:W-:-:S00]  /*0240*/  BRA `(.L_x_0) ;  /* 0xfffffff000007947 */ /* 0x000fc0000383ffff */
[----:B------:R-:W-:-:S00]  /*0250*/  NOP ;  /* 0x0000000000007918 */ /* 0x000fc00000000000 */
        /* <DEDUP_REMOVED lines=10> */
.L_x_1:
